//
// Generated by NVIDIA NVVM Compiler
//
// Compiler Build ID: CL-36424714
// Cuda compilation tools, release 13.0, V13.0.88
// Based on NVVM 20.0.0
//

.version 9.0
.target sm_100
.address_size 64

	// .globl	_ZN3cub18CUB_300001_SM_10006detail11EmptyKernelIvEEvv
.global .align 1 .b8 _ZN41_INTERNAL_c33348b6_4_k_cu_80231468_2328874cuda3std3__45__cpo5beginE[1];
.global .align 1 .b8 _ZN41_INTERNAL_c33348b6_4_k_cu_80231468_2328874cuda3std3__45__cpo3endE[1];
.global .align 1 .b8 _ZN41_INTERNAL_c33348b6_4_k_cu_80231468_2328874cuda3std3__45__cpo6cbeginE[1];
.global .align 1 .b8 _ZN41_INTERNAL_c33348b6_4_k_cu_80231468_2328874cuda3std3__45__cpo4cendE[1];
.global .align 1 .b8 _ZN41_INTERNAL_c33348b6_4_k_cu_80231468_2328874cuda3std3__45__cpo6rbeginE[1];
.global .align 1 .b8 _ZN41_INTERNAL_c33348b6_4_k_cu_80231468_2328874cuda3std3__45__cpo4rendE[1];
.global .align 1 .b8 _ZN41_INTERNAL_c33348b6_4_k_cu_80231468_2328874cuda3std3__45__cpo7crbeginE[1];
.global .align 1 .b8 _ZN41_INTERNAL_c33348b6_4_k_cu_80231468_2328874cuda3std3__45__cpo5crendE[1];
.global .align 1 .b8 _ZN41_INTERNAL_c33348b6_4_k_cu_80231468_2328874cuda3std3__443_GLOBAL__N__c33348b6_4_k_cu_80231468_2328876ignoreE[1];
.global .align 1 .b8 _ZN41_INTERNAL_c33348b6_4_k_cu_80231468_2328874cuda3std3__419piecewise_constructE[1];
.global .align 1 .b8 _ZN41_INTERNAL_c33348b6_4_k_cu_80231468_2328874cuda3std3__48in_placeE[1];
.global .align 1 .b8 _ZN41_INTERNAL_c33348b6_4_k_cu_80231468_2328874cuda3std3__420unreachable_sentinelE[1];
.global .align 1 .b8 _ZN41_INTERNAL_c33348b6_4_k_cu_80231468_2328874cuda3std3__47nulloptE[1];
.global .align 1 .b8 _ZN41_INTERNAL_c33348b6_4_k_cu_80231468_2328874cuda3std3__48unexpectE[1];
.global .align 1 .b8 _ZN41_INTERNAL_c33348b6_4_k_cu_80231468_2328874cuda3std6ranges3__45__cpo4swapE[1];
.global .align 1 .b8 _ZN41_INTERNAL_c33348b6_4_k_cu_80231468_2328874cuda3std6ranges3__45__cpo9iter_moveE[1];
.global .align 1 .b8 _ZN41_INTERNAL_c33348b6_4_k_cu_80231468_2328874cuda3std6ranges3__45__cpo5beginE[1];
.global .align 1 .b8 _ZN41_INTERNAL_c33348b6_4_k_cu_80231468_2328874cuda3std6ranges3__45__cpo3endE[1];
.global .align 1 .b8 _ZN41_INTERNAL_c33348b6_4_k_cu_80231468_2328874cuda3std6ranges3__45__cpo6cbeginE[1];
.global .align 1 .b8 _ZN41_INTERNAL_c33348b6_4_k_cu_80231468_2328874cuda3std6ranges3__45__cpo4cendE[1];
.global .align 1 .b8 _ZN41_INTERNAL_c33348b6_4_k_cu_80231468_2328874cuda3std6ranges3__45__cpo7advanceE[1];
.global .align 1 .b8 _ZN41_INTERNAL_c33348b6_4_k_cu_80231468_2328874cuda3std6ranges3__45__cpo9iter_swapE[1];
.global .align 1 .b8 _ZN41_INTERNAL_c33348b6_4_k_cu_80231468_2328874cuda3std6ranges3__45__cpo4nextE[1];
.global .align 1 .b8 _ZN41_INTERNAL_c33348b6_4_k_cu_80231468_2328874cuda3std6ranges3__45__cpo4prevE[1];
.global .align 1 .b8 _ZN41_INTERNAL_c33348b6_4_k_cu_80231468_2328874cuda3std6ranges3__45__cpo4dataE[1];
.global .align 1 .b8 _ZN41_INTERNAL_c33348b6_4_k_cu_80231468_2328874cuda3std6ranges3__45__cpo5cdataE[1];
.global .align 1 .b8 _ZN41_INTERNAL_c33348b6_4_k_cu_80231468_2328874cuda3std6ranges3__45__cpo4sizeE[1];
.global .align 1 .b8 _ZN41_INTERNAL_c33348b6_4_k_cu_80231468_2328874cuda3std6ranges3__45__cpo5ssizeE[1];
.global .align 1 .b8 _ZN41_INTERNAL_c33348b6_4_k_cu_80231468_2328874cuda3std6ranges3__45__cpo8distanceE[1];
.global .align 1 .b8 _ZN41_INTERNAL_c33348b6_4_k_cu_80231468_2328876thrust24THRUST_300001_SM_1000_NS8cuda_cub3parE[1];
.global .align 1 .b8 _ZN41_INTERNAL_c33348b6_4_k_cu_80231468_2328876thrust24THRUST_300001_SM_1000_NS8cuda_cub10par_nosyncE[1];
.global .align 1 .b8 _ZN41_INTERNAL_c33348b6_4_k_cu_80231468_2328876thrust24THRUST_300001_SM_1000_NS6system6detail10sequential3seqE[1];
.global .align 1 .b8 _ZN41_INTERNAL_c33348b6_4_k_cu_80231468_2328876thrust24THRUST_300001_SM_1000_NS12placeholders2_1E[1];
.global .align 1 .b8 _ZN41_INTERNAL_c33348b6_4_k_cu_80231468_2328876thrust24THRUST_300001_SM_1000_NS12placeholders2_2E[1];
.global .align 1 .b8 _ZN41_INTERNAL_c33348b6_4_k_cu_80231468_2328876thrust24THRUST_300001_SM_1000_NS12placeholders2_3E[1];
.global .align 1 .b8 _ZN41_INTERNAL_c33348b6_4_k_cu_80231468_2328876thrust24THRUST_300001_SM_1000_NS12placeholders2_4E[1];
.global .align 1 .b8 _ZN41_INTERNAL_c33348b6_4_k_cu_80231468_2328876thrust24THRUST_300001_SM_1000_NS12placeholders2_5E[1];
.global .align 1 .b8 _ZN41_INTERNAL_c33348b6_4_k_cu_80231468_2328876thrust24THRUST_300001_SM_1000_NS12placeholders2_6E[1];
.global .align 1 .b8 _ZN41_INTERNAL_c33348b6_4_k_cu_80231468_2328876thrust24THRUST_300001_SM_1000_NS12placeholders2_7E[1];
.global .align 1 .b8 _ZN41_INTERNAL_c33348b6_4_k_cu_80231468_2328876thrust24THRUST_300001_SM_1000_NS12placeholders2_8E[1];
.global .align 1 .b8 _ZN41_INTERNAL_c33348b6_4_k_cu_80231468_2328876thrust24THRUST_300001_SM_1000_NS12placeholders2_9E[1];
.global .align 1 .b8 _ZN41_INTERNAL_c33348b6_4_k_cu_80231468_2328876thrust24THRUST_300001_SM_1000_NS12placeholders3_10E[1];
.global .align 1 .b8 _ZN41_INTERNAL_c33348b6_4_k_cu_80231468_2328876thrust24THRUST_300001_SM_1000_NS3seqE[1];

.visible .entry _ZN3cub18CUB_300001_SM_10006detail11EmptyKernelIvEEvv()
{


	ret;

}


// ===== COMPILED SASS (sm_100) =====

	.target	sm_100

	.elftype	@"ET_EXEC"


//--------------------- .note.nv.tkinfo           --------------------------
	.section	.note.nv.tkinfo,"",@"SHT_NOTE"
	.sectionflags	@"SHF_NOTE_NV_TKINFO"
	.tkinfo
        /*0018*/ 	.word	0x00000002
        /*0030*/ 	.string	""
        /*0030*/ 	.string	"ptxas"
        /*0030*/ 	.string	"Cuda compilation tools, release 13.0, V13.0.88"
        /*0030*/ 	.string	"Build cuda_13.0.r13.0/compiler.36424714_0"
        /*0030*/ 	.string	"-arch sm_100 -m 64 "



//--------------------- .note.nv.cuinfo           --------------------------
	.section	.note.nv.cuinfo,"",@"SHT_NOTE"
	.sectionflags	@"SHF_NOTE_NV_CUINFO"
        /*0018*/ 	.short	0x0002
        /*001a*/ 	.short	0x0064
        /*001c*/ 	.short	0x0082
	.zero		2


//--------------------- .nv.info                  --------------------------
	.section	.nv.info,"",@"SHT_CUDA_INFO"
	.align	4


	//----- nvinfo : EIATTR_REGCOUNT
	.align		4
        /*0000*/ 	.byte	0x04, 0x2f
        /*0002*/ 	.short	(.L_44 - .L_43)
	.align		4
.L_43:
        /*0004*/ 	.word	index@(_ZN3cub18CUB_300001_SM_10006detail11EmptyKernelIvEEvv)
        /*0008*/ 	.word	0x00000004


	//----- nvinfo : EIATTR_FRAME_SIZE
	.align		4
.L_44:
        /*000c*/ 	.byte	0x04, 0x11
        /*000e*/ 	.short	(.L_46 - .L_45)
	.align		4
.L_45:
        /*0010*/ 	.word	index@(_ZN3cub18CUB_300001_SM_10006detail11EmptyKernelIvEEvv)
        /*0014*/ 	.word	0x00000000


	//----- nvinfo : EIATTR_MIN_STACK_SIZE
	.align		4
.L_46:
        /*0018*/ 	.byte	0x04, 0x12
        /*001a*/ 	.short	(.L_48 - .L_47)
	.align		4
.L_47:
        /*001c*/ 	.word	index@(_ZN3cub18CUB_300001_SM_10006detail11EmptyKernelIvEEvv)
        /*0020*/ 	.word	0x00000000
.L_48:


//--------------------- .nv.compat                --------------------------
	.section	.nv.compat,"",@"SHT_CUDA_COMPAT_INFO"
	.align	4
        /*0000*/ 	.byte	0x02, 0x09, 0x00, 0x00, 0x02, 0x02, 0x01, 0x00, 0x02, 0x05, 0x05, 0x00, 0x03, 0x07, 0x01, 0x01
        /*0010*/ 	.byte	0x02, 0x03, 0x00, 0x00, 0x02, 0x06, 0x01, 0x00, 0x04, 0x0b, 0x08, 0x00, 0x09, 0x00, 0x00, 0x00
        /*0020*/ 	.byte	0x00, 0x00, 0x00, 0x00


//--------------------- .nv.info._ZN3cub18CUB_300001_SM_10006detail11EmptyKernelIvEEvv --------------------------
	.section	.nv.info._ZN3cub18CUB_300001_SM_10006detail11EmptyKernelIvEEvv,"",@"SHT_CUDA_INFO"
	.sectionflags	@""
	.align	4


	//----- nvinfo : EIATTR_CUDA_API_VERSION
	.align		4
        /*0000*/ 	.byte	0x04, 0x37
        /*0002*/ 	.short	(.L_50 - .L_49)
.L_49:
        /*0004*/ 	.word	0x00000082


	//----- nvinfo : EIATTR_SPARSE_MMA_MASK
	.align		4
.L_50:
        /*0008*/ 	.byte	0x03, 0x50
        /*000a*/ 	.short	0x0000


	//----- nvinfo : EIATTR_MAXREG_COUNT
	.align		4
        /*000c*/ 	.byte	0x03, 0x1b
        /*000e*/ 	.short	0x00ff


	//----- nvinfo : EIATTR_MERCURY_ISA_VERSION
	.align		4
        /*0010*/ 	.byte	0x03, 0x5f
        /*0012*/ 	.short	0x0101


	//----- nvinfo : EIATTR_VRC_CTA_INIT_COUNT
	.align		4
        /*0014*/ 	.byte	0x02, 0x4a
	.zero		1
	.zero		1


	//----- nvinfo : EIATTR_EXIT_INSTR_OFFSETS
	.align		4
        /*0018*/ 	.byte	0x04, 0x1c
        /*001a*/ 	.short	(.L_52 - .L_51)


	//   ....[0]....
.L_51:
        /*001c*/ 	.word	0x00000010


	//----- nvinfo : EIATTR_SW_WAR
	.align		4
.L_52:
        /*0020*/ 	.byte	0x04, 0x36
        /*0022*/ 	.short	(.L_54 - .L_53)
.L_53:
        /*0024*/ 	.word	0x00000008
.L_54:


//--------------------- .nv.callgraph             --------------------------
	.section	.nv.callgraph,"",@"SHT_CUDA_CALLGRAPH"
	.align	4
	.sectionentsize	8
	.align		4
        /*0000*/ 	.word	0x00000000
	.align		4
        /*0004*/ 	.word	0xffffffff
	.align		4
        /*0008*/ 	.word	0x00000000
	.align		4
        /*000c*/ 	.word	0xfffffffe
	.align		4
        /*0010*/ 	.word	0x00000000
	.align		4
        /*0014*/ 	.word	0xfffffffd
	.align		4
        /*0018*/ 	.word	0x00000000
	.align		4
        /*001c*/ 	.word	0xfffffffc


//--------------------- .nv.constant4             --------------------------
	.section	.nv.constant4,"a",@progbits
	.align	8
	.align		8
.nv.constant4:
        /*0000*/ 	.dword	_ZN41_INTERNAL_c33348b6_4_k_cu_80231468_2333244cuda3std3__45__cpo5beginE
	.align		8
        /*0008*/ 	.dword	_ZN41_INTERNAL_c33348b6_4_k_cu_80231468_2333244cuda3std3__45__cpo3endE
	.align		8
        /*0010*/ 	.dword	_ZN41_INTERNAL_c33348b6_4_k_cu_80231468_2333244cuda3std3__45__cpo6cbeginE
	.align		8
        /*0018*/ 	.dword	_ZN41_INTERNAL_c33348b6_4_k_cu_80231468_2333244cuda3std3__45__cpo4cendE
	.align		8
        /*0020*/ 	.dword	_ZN41_INTERNAL_c33348b6_4_k_cu_80231468_2333244cuda3std3__45__cpo6rbeginE
	.align		8
        /*0028*/ 	.dword	_ZN41_INTERNAL_c33348b6_4_k_cu_80231468_2333244cuda3std3__45__cpo4rendE
	.align		8
        /*0030*/ 	.dword	_ZN41_INTERNAL_c33348b6_4_k_cu_80231468_2333244cuda3std3__45__cpo7crbeginE
	.align		8
        /*0038*/ 	.dword	_ZN41_INTERNAL_c33348b6_4_k_cu_80231468_2333244cuda3std3__45__cpo5crendE
	.align		8
        /*0040*/ 	.dword	_ZN41_INTERNAL_c33348b6_4_k_cu_80231468_2333244cuda3std3__443_GLOBAL__N__c33348b6_4_k_cu_80231468_2333246ignoreE
	.align		8
        /*0048*/ 	.dword	_ZN41_INTERNAL_c33348b6_4_k_cu_80231468_2333244cuda3std3__419piecewise_constructE
	.align		8
        /*0050*/ 	.dword	_ZN41_INTERNAL_c33348b6_4_k_cu_80231468_2333244cuda3std3__48in_placeE
	.align		8
        /*0058*/ 	.dword	_ZN41_INTERNAL_c33348b6_4_k_cu_80231468_2333244cuda3std3__420unreachable_sentinelE
	.align		8
        /*0060*/ 	.dword	_ZN41_INTERNAL_c33348b6_4_k_cu_80231468_2333244cuda3std3__47nulloptE
	.align		8
        /*0068*/ 	.dword	_ZN41_INTERNAL_c33348b6_4_k_cu_80231468_2333244cuda3std3__48unexpectE
	.align		8
        /*0070*/ 	.dword	_ZN41_INTERNAL_c33348b6_4_k_cu_80231468_2333244cuda3std6ranges3__45__cpo4swapE
	.align		8
        /*0078*/ 	.dword	_ZN41_INTERNAL_c33348b6_4_k_cu_80231468_2333244cuda3std6ranges3__45__cpo9iter_moveE
	.align		8
        /*0080*/ 	.dword	_ZN41_INTERNAL_c33348b6_4_k_cu_80231468_2333244cuda3std6ranges3__45__cpo5beginE
	.align		8
        /*0088*/ 	.dword	_ZN41_INTERNAL_c33348b6_4_k_cu_80231468_2333244cuda3std6ranges3__45__cpo3endE
	.align		8
        /*0090*/ 	.dword	_ZN41_INTERNAL_c33348b6_4_k_cu_80231468_2333244cuda3std6ranges3__45__cpo6cbeginE
	.align		8
        /*0098*/ 	.dword	_ZN41_INTERNAL_c33348b6_4_k_cu_80231468_2333244cuda3std6ranges3__45__cpo4cendE
	.align		8
        /*00a0*/ 	.dword	_ZN41_INTERNAL_c33348b6_4_k_cu_80231468_2333244cuda3std6ranges3__45__cpo7advanceE
	.align		8
        /*00a8*/ 	.dword	_ZN41_INTERNAL_c33348b6_4_k_cu_80231468_2333244cuda3std6ranges3__45__cpo9iter_swapE
	.align		8
        /*00b0*/ 	.dword	_ZN41_INTERNAL_c33348b6_4_k_cu_80231468_2333244cuda3std6ranges3__45__cpo4nextE
	.align		8
        /*00b8*/ 	.dword	_ZN41_INTERNAL_c33348b6_4_k_cu_80231468_2333244cuda3std6ranges3__45__cpo4prevE
	.align		8
        /*00c0*/ 	.dword	_ZN41_INTERNAL_c33348b6_4_k_cu_80231468_2333244cuda3std6ranges3__45__cpo4dataE
	.align		8
        /*00c8*/ 	.dword	_ZN41_INTERNAL_c33348b6_4_k_cu_80231468_2333244cuda3std6ranges3__45__cpo5cdataE
	.align		8
        /*00d0*/ 	.dword	_ZN41_INTERNAL_c33348b6_4_k_cu_80231468_2333244cuda3std6ranges3__45__cpo4sizeE
	.align		8
        /*00d8*/ 	.dword	_ZN41_INTERNAL_c33348b6_4_k_cu_80231468_2333244cuda3std6ranges3__45__cpo5ssizeE
	.align		8
        /*00e0*/ 	.dword	_ZN41_INTERNAL_c33348b6_4_k_cu_80231468_2333244cuda3std6ranges3__45__cpo8distanceE
	.align		8
        /*00e8*/ 	.dword	_ZN41_INTERNAL_c33348b6_4_k_cu_80231468_2333246thrust24THRUST_300001_SM_1000_NS8cuda_cub3parE
	.align		8
        /*00f0*/ 	.dword	_ZN41_INTERNAL_c33348b6_4_k_cu_80231468_2333246thrust24THRUST_300001_SM_1000_NS8cuda_cub10par_nosyncE
	.align		8
        /*00f8*/ 	.dword	_ZN41_INTERNAL_c33348b6_4_k_cu_80231468_2333246thrust24THRUST_300001_SM_1000_NS6system6detail10sequential3seqE
	.align		8
        /*0100*/ 	.dword	_ZN41_INTERNAL_c33348b6_4_k_cu_80231468_2333246thrust24THRUST_300001_SM_1000_NS12placeholders2_1E
	.align		8
        /*0108*/ 	.dword	_ZN41_INTERNAL_c33348b6_4_k_cu_80231468_2333246thrust24THRUST_300001_SM_1000_NS12placeholders2_2E
	.align		8
        /*0110*/ 	.dword	_ZN41_INTERNAL_c33348b6_4_k_cu_80231468_2333246thrust24THRUST_300001_SM_1000_NS12placeholders2_3E
	.align		8
        /*0118*/ 	.dword	_ZN41_INTERNAL_c33348b6_4_k_cu_80231468_2333246thrust24THRUST_300001_SM_1000_NS12placeholders2_4E
	.align		8
        /*0120*/ 	.dword	_ZN41_INTERNAL_c33348b6_4_k_cu_80231468_2333246thrust24THRUST_300001_SM_1000_NS12placeholders2_5E
	.align		8
        /*0128*/ 	.dword	_ZN41_INTERNAL_c33348b6_4_k_cu_80231468_2333246thrust24THRUST_300001_SM_1000_NS12placeholders2_6E
	.align		8
        /*0130*/ 	.dword	_ZN41_INTERNAL_c33348b6_4_k_cu_80231468_2333246thrust24THRUST_300001_SM_1000_NS12placeholders2_7E
	.align		8
        /*0138*/ 	.dword	_ZN41_INTERNAL_c33348b6_4_k_cu_80231468_2333246thrust24THRUST_300001_SM_1000_NS12placeholders2_8E
	.align		8
        /*0140*/ 	.dword	_ZN41_INTERNAL_c33348b6_4_k_cu_80231468_2333246thrust24THRUST_300001_SM_1000_NS12placeholders2_9E
	.align		8
        /*0148*/ 	.dword	_ZN41_INTERNAL_c33348b6_4_k_cu_80231468_2333246thrust24THRUST_300001_SM_1000_NS12placeholders3_10E
	.align		8
        /*0150*/ 	.dword	_ZN41_INTERNAL_c33348b6_4_k_cu_80231468_2333246thrust24THRUST_300001_SM_1000_NS3seqE


//--------------------- .text._ZN3cub18CUB_300001_SM_10006detail11EmptyKernelIvEEvv --------------------------
	.section	.text._ZN3cub18CUB_300001_SM_10006detail11EmptyKernelIvEEvv,"ax",@progbits
	.align	128
        .global         _ZN3cub18CUB_300001_SM_10006detail11EmptyKernelIvEEvv
        .type           _ZN3cub18CUB_300001_SM_10006detail11EmptyKernelIvEEvv,@function
        .size           _ZN3cub18CUB_300001_SM_10006detail11EmptyKernelIvEEvv,(.L_x_1 - _ZN3cub18CUB_300001_SM_10006detail11EmptyKernelIvEEvv)
        .other          _ZN3cub18CUB_300001_SM_10006detail11EmptyKernelIvEEvv,@"STO_CUDA_ENTRY STV_DEFAULT"
_ZN3cub18CUB_300001_SM_10006detail11EmptyKernelIvEEvv:
.text._ZN3cub18CUB_300001_SM_10006detail11EmptyKernelIvEEvv:
[----:B------:R-:W-:Y:S01]  /*0000*/  LDC R1, c[0x0][0x37c] ;  /* 0x0000df00ff017b82 */ /* 0x000fe20000000800 */
[----:B------:R-:W-:Y:S05]  /*0010*/  EXIT ;  /* 0x000000000000794d */ /* 0x000fea0003800000 */
.L_x_0:
[----:B------:R-:W-:-:S00]  /*0020*/  BRA `(.L_x_0) ;  /* 0xfffffffc00fc7947 */ /* 0x000fc0000383ffff */
[----:B------:R-:W-:-:S00]  /*0030*/  NOP ;  /* 0x0000000000007918 */ /* 0x000fc00000000000 */
        /* <DEDUP_REMOVED lines=12> */
.L_x_1:


//--------------------- .nv.shared.reserved.0     --------------------------
	.section	.nv.shared.reserved.0,"aw",@nobits
	.weak		__nv_reservedSMEM_offset_0_alias
	.size		__nv_reservedSMEM_offset_0_alias, 0, 64
	.other		__nv_reservedSMEM_offset_0_alias,@"STO_CUDA_RESERVED_SHARED STV_DEFAULT"
__nv_reservedSMEM_offset_0_alias:
	.zero		0
	.zero		64


//--------------------- .nv.global                --------------------------
	.section	.nv.global,"aw",@nobits
.nv.global:
	.type		_ZN41_INTERNAL_c33348b6_4_k_cu_80231468_2333246thrust24THRUST_300001_SM_1000_NS3seqE,@object
	.size		_ZN41_INTERNAL_c33348b6_4_k_cu_80231468_2333246thrust24THRUST_300001_SM_1000_NS3seqE,(_ZN41_INTERNAL_c33348b6_4_k_cu_80231468_2333244cuda3std3__48in_placeE - _ZN41_INTERNAL_c33348b6_4_k_cu_80231468_2333246thrust24THRUST_300001_SM_1000_NS3seqE)
_ZN41_INTERNAL_c33348b6_4_k_cu_80231468_2333246thrust24THRUST_300001_SM_1000_NS3seqE:
	.zero		1
	.type		_ZN41_INTERNAL_c33348b6_4_k_cu_80231468_2333244cuda3std3__48in_placeE,@object
	.size		_ZN41_INTERNAL_c33348b6_4_k_cu_80231468_2333244cuda3std3__48in_placeE,(_ZN41_INTERNAL_c33348b6_4_k_cu_80231468_2333244cuda3std6ranges3__45__cpo4sizeE - _ZN41_INTERNAL_c33348b6_4_k_cu_80231468_2333244cuda3std3__48in_placeE)
_ZN41_INTERNAL_c33348b6_4_k_cu_80231468_2333244cuda3std3__48in_placeE:
	.zero		1
	.type		_ZN41_INTERNAL_c33348b6_4_k_cu_80231468_2333244cuda3std6ranges3__45__cpo4sizeE,@object
	.size		_ZN41_INTERNAL_c33348b6_4_k_cu_80231468_2333244cuda3std6ranges3__45__cpo4sizeE,(_ZN41_INTERNAL_c33348b6_4_k_cu_80231468_2333246thrust24THRUST_300001_SM_1000_NS12placeholders2_3E - _ZN41_INTERNAL_c33348b6_4_k_cu_80231468_2333244cuda3std6ranges3__45__cpo4sizeE)
_ZN41_INTERNAL_c33348b6_4_k_cu_80231468_2333244cuda3std6ranges3__45__cpo4sizeE:
	.zero		1
	.type		_ZN41_INTERNAL_c33348b6_4_k_cu_80231468_2333246thrust24THRUST_300001_SM_1000_NS12placeholders2_3E,@object
	.size		_ZN41_INTERNAL_c33348b6_4_k_cu_80231468_2333246thrust24THRUST_300001_SM_1000_NS12placeholders2_3E,(_ZN41_INTERNAL_c33348b6_4_k_cu_80231468_2333244cuda3std3__45__cpo6cbeginE - _ZN41_INTERNAL_c33348b6_4_k_cu_80231468_2333246thrust24THRUST_300001_SM_1000_NS12placeholders2_3E)
_ZN41_INTERNAL_c33348b6_4_k_cu_80231468_2333246thrust24THRUST_300001_SM_1000_NS12placeholders2_3E:
	.zero		1
	.type		_ZN41_INTERNAL_c33348b6_4_k_cu_80231468_2333244cuda3std3__45__cpo6cbeginE,@object
	.size		_ZN41_INTERNAL_c33348b6_4_k_cu_80231468_2333244cuda3std3__45__cpo6cbeginE,(_ZN41_INTERNAL_c33348b6_4_k_cu_80231468_2333244cuda3std6ranges3__45__cpo6cbeginE - _ZN41_INTERNAL_c33348b6_4_k_cu_80231468_2333244cuda3std3__45__cpo6cbeginE)
_ZN41_INTERNAL_c33348b6_4_k_cu_80231468_2333244cuda3std3__45__cpo6cbeginE:
	.zero		1
	.type		_ZN41_INTERNAL_c33348b6_4_k_cu_80231468_2333244cuda3std6ranges3__45__cpo6cbeginE,@object
	.size		_ZN41_INTERNAL_c33348b6_4_k_cu_80231468_2333244cuda3std6ranges3__45__cpo6cbeginE,(_ZN41_INTERNAL_c33348b6_4_k_cu_80231468_2333246thrust24THRUST_300001_SM_1000_NS12placeholders2_7E - _ZN41_INTERNAL_c33348b6_4_k_cu_80231468_2333244cuda3std6ranges3__45__cpo6cbeginE)
_ZN41_INTERNAL_c33348b6_4_k_cu_80231468_2333244cuda3std6ranges3__45__cpo6cbeginE:
	.zero		1
	.type		_ZN41_INTERNAL_c33348b6_4_k_cu_80231468_2333246thrust24THRUST_300001_SM_1000_NS12placeholders2_7E,@object
	.size		_ZN41_INTERNAL_c33348b6_4_k_cu_80231468_2333246thrust24THRUST_300001_SM_1000_NS12placeholders2_7E,(_ZN41_INTERNAL_c33348b6_4_k_cu_80231468_2333244cuda3std3__45__cpo7crbeginE - _ZN41_INTERNAL_c33348b6_4_k_cu_80231468_2333246thrust24THRUST_300001_SM_1000_NS12placeholders2_7E)
_ZN41_INTERNAL_c33348b6_4_k_cu_80231468_2333246thrust24THRUST_300001_SM_1000_NS12placeholders2_7E:
	.zero		1
	.type		_ZN41_INTERNAL_c33348b6_4_k_cu_80231468_2333244cuda3std3__45__cpo7crbeginE,@object
	.size		_ZN41_INTERNAL_c33348b6_4_k_cu_80231468_2333244cuda3std3__45__cpo7crbeginE,(_ZN41_INTERNAL_c33348b6_4_k_cu_80231468_2333244cuda3std6ranges3__45__cpo4nextE - _ZN41_INTERNAL_c33348b6_4_k_cu_80231468_2333244cuda3std3__45__cpo7crbeginE)
_ZN41_INTERNAL_c33348b6_4_k_cu_80231468_2333244cuda3std3__45__cpo7crbeginE:
	.zero		1
	.type		_ZN41_INTERNAL_c33348b6_4_k_cu_80231468_2333244cuda3std6ranges3__45__cpo4nextE,@object
	.size		_ZN41_INTERNAL_c33348b6_4_k_cu_80231468_2333244cuda3std6ranges3__45__cpo4nextE,(_ZN41_INTERNAL_c33348b6_4_k_cu_80231468_2333244cuda3std6ranges3__45__cpo4swapE - _ZN41_INTERNAL_c33348b6_4_k_cu_80231468_2333244cuda3std6ranges3__45__cpo4nextE)
_ZN41_INTERNAL_c33348b6_4_k_cu_80231468_2333244cuda3std6ranges3__45__cpo4nextE:
	.zero		1
	.type		_ZN41_INTERNAL_c33348b6_4_k_cu_80231468_2333244cuda3std6ranges3__45__cpo4swapE,@object
	.size		_ZN41_INTERNAL_c33348b6_4_k_cu_80231468_2333244cuda3std6ranges3__45__cpo4swapE,(_ZN41_INTERNAL_c33348b6_4_k_cu_80231468_2333246thrust24THRUST_300001_SM_1000_NS8cuda_cub10par_nosyncE - _ZN41_INTERNAL_c33348b6_4_k_cu_80231468_2333244cuda3std6ranges3__45__cpo4swapE)
_ZN41_INTERNAL_c33348b6_4_k_cu_80231468_2333244cuda3std6ranges3__45__cpo4swapE:
	.zero		1
	.type		_ZN41_INTERNAL_c33348b6_4_k_cu_80231468_2333246thrust24THRUST_300001_SM_1000_NS8cuda_cub10par_nosyncE,@object
	.size		_ZN41_INTERNAL_c33348b6_4_k_cu_80231468_2333246thrust24THRUST_300001_SM_1000_NS8cuda_cub10par_nosyncE,(_ZN41_INTERNAL_c33348b6_4_k_cu_80231468_2333246thrust24THRUST_300001_SM_1000_NS12placeholders2_9E - _ZN41_INTERNAL_c33348b6_4_k_cu_80231468_2333246thrust24THRUST_300001_SM_1000_NS8cuda_cub10par_nosyncE)
_ZN41_INTERNAL_c33348b6_4_k_cu_80231468_2333246thrust24THRUST_300001_SM_1000_NS8cuda_cub10par_nosyncE:
	.zero		1
	.type		_ZN41_INTERNAL_c33348b6_4_k_cu_80231468_2333246thrust24THRUST_300001_SM_1000_NS12placeholders2_9E,@object
	.size		_ZN41_INTERNAL_c33348b6_4_k_cu_80231468_2333246thrust24THRUST_300001_SM_1000_NS12placeholders2_9E,(_ZN41_INTERNAL_c33348b6_4_k_cu_80231468_2333244cuda3std3__443_GLOBAL__N__c33348b6_4_k_cu_80231468_2333246ignoreE - _ZN41_INTERNAL_c33348b6_4_k_cu_80231468_2333246thrust24THRUST_300001_SM_1000_NS12placeholders2_9E)
_ZN41_INTERNAL_c33348b6_4_k_cu_80231468_2333246thrust24THRUST_300001_SM_1000_NS12placeholders2_9E:
	.zero		1
	.type		_ZN41_INTERNAL_c33348b6_4_k_cu_80231468_2333244cuda3std3__443_GLOBAL__N__c33348b6_4_k_cu_80231468_2333246ignoreE,@object
	.size		_ZN41_INTERNAL_c33348b6_4_k_cu_80231468_2333244cuda3std3__443_GLOBAL__N__c33348b6_4_k_cu_80231468_2333246ignoreE,(_ZN41_INTERNAL_c33348b6_4_k_cu_80231468_2333244cuda3std6ranges3__45__cpo4dataE - _ZN41_INTERNAL_c33348b6_4_k_cu_80231468_2333244cuda3std3__443_GLOBAL__N__c33348b6_4_k_cu_80231468_2333246ignoreE)
_ZN41_INTERNAL_c33348b6_4_k_cu_80231468_2333244cuda3std3__443_GLOBAL__N__c33348b6_4_k_cu_80231468_2333246ignoreE:
	.zero		1
	.type		_ZN41_INTERNAL_c33348b6_4_k_cu_80231468_2333244cuda3std6ranges3__45__cpo4dataE,@object
	.size		_ZN41_INTERNAL_c33348b6_4_k_cu_80231468_2333244cuda3std6ranges3__45__cpo4dataE,(_ZN41_INTERNAL_c33348b6_4_k_cu_80231468_2333246thrust24THRUST_300001_SM_1000_NS12placeholders2_1E - _ZN41_INTERNAL_c33348b6_4_k_cu_80231468_2333244cuda3std6ranges3__45__cpo4dataE)
_ZN41_INTERNAL_c33348b6_4_k_cu_80231468_2333244cuda3std6ranges3__45__cpo4dataE:
	.zero		1
	.type		_ZN41_INTERNAL_c33348b6_4_k_cu_80231468_2333246thrust24THRUST_300001_SM_1000_NS12placeholders2_1E,@object
	.size		_ZN41_INTERNAL_c33348b6_4_k_cu_80231468_2333246thrust24THRUST_300001_SM_1000_NS12placeholders2_1E,(_ZN41_INTERNAL_c33348b6_4_k_cu_80231468_2333244cuda3std3__45__cpo5beginE - _ZN41_INTERNAL_c33348b6_4_k_cu_80231468_2333246thrust24THRUST_300001_SM_1000_NS12placeholders2_1E)
_ZN41_INTERNAL_c33348b6_4_k_cu_80231468_2333246thrust24THRUST_300001_SM_1000_NS12placeholders2_1E:
	.zero		1
	.type		_ZN41_INTERNAL_c33348b6_4_k_cu_80231468_2333244cuda3std3__45__cpo5beginE,@object
	.size		_ZN41_INTERNAL_c33348b6_4_k_cu_80231468_2333244cuda3std3__45__cpo5beginE,(_ZN41_INTERNAL_c33348b6_4_k_cu_80231468_2333244cuda3std6ranges3__45__cpo5beginE - _ZN41_INTERNAL_c33348b6_4_k_cu_80231468_2333244cuda3std3__45__cpo5beginE)
_ZN41_INTERNAL_c33348b6_4_k_cu_80231468_2333244cuda3std3__45__cpo5beginE:
	.zero		1
	.type		_ZN41_INTERNAL_c33348b6_4_k_cu_80231468_2333244cuda3std6ranges3__45__cpo5beginE,@object
	.size		_ZN41_INTERNAL_c33348b6_4_k_cu_80231468_2333244cuda3std6ranges3__45__cpo5beginE,(_ZN41_INTERNAL_c33348b6_4_k_cu_80231468_2333246thrust24THRUST_300001_SM_1000_NS12placeholders2_5E - _ZN41_INTERNAL_c33348b6_4_k_cu_80231468_2333244cuda3std6ranges3__45__cpo5beginE)
_ZN41_INTERNAL_c33348b6_4_k_cu_80231468_2333244cuda3std6ranges3__45__cpo5beginE:
	.zero		1
	.type		_ZN41_INTERNAL_c33348b6_4_k_cu_80231468_2333246thrust24THRUST_300001_SM_1000_NS12placeholders2_5E,@object
	.size		_ZN41_INTERNAL_c33348b6_4_k_cu_80231468_2333246thrust24THRUST_300001_SM_1000_NS12placeholders2_5E,(_ZN41_INTERNAL_c33348b6_4_k_cu_80231468_2333244cuda3std3__45__cpo6rbeginE - _ZN41_INTERNAL_c33348b6_4_k_cu_80231468_2333246thrust24THRUST_300001_SM_1000_NS12placeholders2_5E)
_ZN41_INTERNAL_c33348b6_4_k_cu_80231468_2333246thrust24THRUST_300001_SM_1000_NS12placeholders2_5E:
	.zero		1
	.type		_ZN41_INTERNAL_c33348b6_4_k_cu_80231468_2333244cuda3std3__45__cpo6rbeginE,@object
	.size		_ZN41_INTERNAL_c33348b6_4_k_cu_80231468_2333244cuda3std3__45__cpo6rbeginE,(_ZN41_INTERNAL_c33348b6_4_k_cu_80231468_2333244cuda3std6ranges3__45__cpo7advanceE - _ZN41_INTERNAL_c33348b6_4_k_cu_80231468_2333244cuda3std3__45__cpo6rbeginE)
_ZN41_INTERNAL_c33348b6_4_k_cu_80231468_2333244cuda3std3__45__cpo6rbeginE:
	.zero		1
	.type		_ZN41_INTERNAL_c33348b6_4_k_cu_80231468_2333244cuda3std6ranges3__45__cpo7advanceE,@object
	.size		_ZN41_INTERNAL_c33348b6_4_k_cu_80231468_2333244cuda3std6ranges3__45__cpo7advanceE,(_ZN41_INTERNAL_c33348b6_4_k_cu_80231468_2333244cuda3std3__47nulloptE - _ZN41_INTERNAL_c33348b6_4_k_cu_80231468_2333244cuda3std6ranges3__45__cpo7advanceE)
_ZN41_INTERNAL_c33348b6_4_k_cu_80231468_2333244cuda3std6ranges3__45__cpo7advanceE:
	.zero		1
	.type		_ZN41_INTERNAL_c33348b6_4_k_cu_80231468_2333244cuda3std3__47nulloptE,@object
	.size		_ZN41_INTERNAL_c33348b6_4_k_cu_80231468_2333244cuda3std3__47nulloptE,(_ZN41_INTERNAL_c33348b6_4_k_cu_80231468_2333244cuda3std6ranges3__45__cpo8distanceE - _ZN41_INTERNAL_c33348b6_4_k_cu_80231468_2333244cuda3std3__47nulloptE)
_ZN41_INTERNAL_c33348b6_4_k_cu_80231468_2333244cuda3std3__47nulloptE:
	.zero		1
	.type		_ZN41_INTERNAL_c33348b6_4_k_cu_80231468_2333244cuda3std6ranges3__45__cpo8distanceE,@object
	.size		_ZN41_INTERNAL_c33348b6_4_k_cu_80231468_2333244cuda3std6ranges3__45__cpo8distanceE,(_ZN41_INTERNAL_c33348b6_4_k_cu_80231468_2333246thrust24THRUST_300001_SM_1000_NS12placeholders3_10E - _ZN41_INTERNAL_c33348b6_4_k_cu_80231468_2333244cuda3std6ranges3__45__cpo8distanceE)
_ZN41_INTERNAL_c33348b6_4_k_cu_80231468_2333244cuda3std6ranges3__45__cpo8distanceE:
	.zero		1
	.type		_ZN41_INTERNAL_c33348b6_4_k_cu_80231468_2333246thrust24THRUST_300001_SM_1000_NS12placeholders3_10E,@object
	.size		_ZN41_INTERNAL_c33348b6_4_k_cu_80231468_2333246thrust24THRUST_300001_SM_1000_NS12placeholders3_10E,(_ZN41_INTERNAL_c33348b6_4_k_cu_80231468_2333244cuda3std3__419piecewise_constructE - _ZN41_INTERNAL_c33348b6_4_k_cu_80231468_2333246thrust24THRUST_300001_SM_1000_NS12placeholders3_10E)
_ZN41_INTERNAL_c33348b6_4_k_cu_80231468_2333246thrust24THRUST_300001_SM_1000_NS12placeholders3_10E:
	.zero		1
	.type		_ZN41_INTERNAL_c33348b6_4_k_cu_80231468_2333244cuda3std3__419piecewise_constructE,@object
	.size		_ZN41_INTERNAL_c33348b6_4_k_cu_80231468_2333244cuda3std3__419piecewise_constructE,(_ZN41_INTERNAL_c33348b6_4_k_cu_80231468_2333244cuda3std6ranges3__45__cpo5cdataE - _ZN41_INTERNAL_c33348b6_4_k_cu_80231468_2333244cuda3std3__419piecewise_constructE)
_ZN41_INTERNAL_c33348b6_4_k_cu_80231468_2333244cuda3std3__419piecewise_constructE:
	.zero		1
	.type		_ZN41_INTERNAL_c33348b6_4_k_cu_80231468_2333244cuda3std6ranges3__45__cpo5cdataE,@object
	.size		_ZN41_INTERNAL_c33348b6_4_k_cu_80231468_2333244cuda3std6ranges3__45__cpo5cdataE,(_ZN41_INTERNAL_c33348b6_4_k_cu_80231468_2333246thrust24THRUST_300001_SM_1000_NS12placeholders2_2E - _ZN41_INTERNAL_c33348b6_4_k_cu_80231468_2333244cuda3std6ranges3__45__cpo5cdataE)
_ZN41_INTERNAL_c33348b6_4_k_cu_80231468_2333244cuda3std6ranges3__45__cpo5cdataE:
	.zero		1
	.type		_ZN41_INTERNAL_c33348b6_4_k_cu_80231468_2333246thrust24THRUST_300001_SM_1000_NS12placeholders2_2E,@object
	.size		_ZN41_INTERNAL_c33348b6_4_k_cu_80231468_2333246thrust24THRUST_300001_SM_1000_NS12placeholders2_2E,(_ZN41_INTERNAL_c33348b6_4_k_cu_80231468_2333244cuda3std3__45__cpo3endE - _ZN41_INTERNAL_c33348b6_4_k_cu_80231468_2333246thrust24THRUST_300001_SM_1000_NS12placeholders2_2E)
_ZN41_INTERNAL_c33348b6_4_k_cu_80231468_2333246thrust24THRUST_300001_SM_1000_NS12placeholders2_2E:
	.zero		1
	.type		_ZN41_INTERNAL_c33348b6_4_k_cu_80231468_2333244cuda3std3__45__cpo3endE,@object
	.size		_ZN41_INTERNAL_c33348b6_4_k_cu_80231468_2333244cuda3std3__45__cpo3endE,(_ZN41_INTERNAL_c33348b6_4_k_cu_80231468_2333244cuda3std6ranges3__45__cpo3endE - _ZN41_INTERNAL_c33348b6_4_k_cu_80231468_2333244cuda3std3__45__cpo3endE)
_ZN41_INTERNAL_c33348b6_4_k_cu_80231468_2333244cuda3std3__45__cpo3endE:
	.zero		1
	.type		_ZN41_INTERNAL_c33348b6_4_k_cu_80231468_2333244cuda3std6ranges3__45__cpo3endE,@object
	.size		_ZN41_INTERNAL_c33348b6_4_k_cu_80231468_2333244cuda3std6ranges3__45__cpo3endE,(_ZN41_INTERNAL_c33348b6_4_k_cu_80231468_2333246thrust24THRUST_300001_SM_1000_NS12placeholders2_6E - _ZN41_INTERNAL_c33348b6_4_k_cu_80231468_2333244cuda3std6ranges3__45__cpo3endE)
_ZN41_INTERNAL_c33348b6_4_k_cu_80231468_2333244cuda3std6ranges3__45__cpo3endE:
	.zero		1
	.type		_ZN41_INTERNAL_c33348b6_4_k_cu_80231468_2333246thrust24THRUST_300001_SM_1000_NS12placeholders2_6E,@object
	.size		_ZN41_INTERNAL_c33348b6_4_k_cu_80231468_2333246thrust24THRUST_300001_SM_1000_NS12placeholders2_6E,(_ZN41_INTERNAL_c33348b6_4_k_cu_80231468_2333244cuda3std3__45__cpo4rendE - _ZN41_INTERNAL_c33348b6_4_k_cu_80231468_2333246thrust24THRUST_300001_SM_1000_NS12placeholders2_6E)
_ZN41_INTERNAL_c33348b6_4_k_cu_80231468_2333246thrust24THRUST_300001_SM_1000_NS12placeholders2_6E:
	.zero		1
	.type		_ZN41_INTERNAL_c33348b6_4_k_cu_80231468_2333244cuda3std3__45__cpo4rendE,@object
	.size		_ZN41_INTERNAL_c33348b6_4_k_cu_80231468_2333244cuda3std3__45__cpo4rendE,(_ZN41_INTERNAL_c33348b6_4_k_cu_80231468_2333244cuda3std6ranges3__45__cpo9iter_swapE - _ZN41_INTERNAL_c33348b6_4_k_cu_80231468_2333244cuda3std3__45__cpo4rendE)
_ZN41_INTERNAL_c33348b6_4_k_cu_80231468_2333244cuda3std3__45__cpo4rendE:
	.zero		1
	.type		_ZN41_INTERNAL_c33348b6_4_k_cu_80231468_2333244cuda3std6ranges3__45__cpo9iter_swapE,@object
	.size		_ZN41_INTERNAL_c33348b6_4_k_cu_80231468_2333244cuda3std6ranges3__45__cpo9iter_swapE,(_ZN41_INTERNAL_c33348b6_4_k_cu_80231468_2333244cuda3std3__48unexpectE - _ZN41_INTERNAL_c33348b6_4_k_cu_80231468_2333244cuda3std6ranges3__45__cpo9iter_swapE)
_ZN41_INTERNAL_c33348b6_4_k_cu_80231468_2333244cuda3std6ranges3__45__cpo9iter_swapE:
	.zero		1
	.type		_ZN41_INTERNAL_c33348b6_4_k_cu_80231468_2333244cuda3std3__48unexpectE,@object
	.size		_ZN41_INTERNAL_c33348b6_4_k_cu_80231468_2333244cuda3std3__48unexpectE,(_ZN41_INTERNAL_c33348b6_4_k_cu_80231468_2333246thrust24THRUST_300001_SM_1000_NS8cuda_cub3parE - _ZN41_INTERNAL_c33348b6_4_k_cu_80231468_2333244cuda3std3__48unexpectE)
_ZN41_INTERNAL_c33348b6_4_k_cu_80231468_2333244cuda3std3__48unexpectE:
	.zero		1
	.type		_ZN41_INTERNAL_c33348b6_4_k_cu_80231468_2333246thrust24THRUST_300001_SM_1000_NS8cuda_cub3parE,@object
	.size		_ZN41_INTERNAL_c33348b6_4_k_cu_80231468_2333246thrust24THRUST_300001_SM_1000_NS8cuda_cub3parE,(_ZN41_INTERNAL_c33348b6_4_k_cu_80231468_2333246thrust24THRUST_300001_SM_1000_NS12placeholders2_4E - _ZN41_INTERNAL_c33348b6_4_k_cu_80231468_2333246thrust24THRUST_300001_SM_1000_NS8cuda_cub3parE)
_ZN41_INTERNAL_c33348b6_4_k_cu_80231468_2333246thrust24THRUST_300001_SM_1000_NS8cuda_cub3parE:
	.zero		1
	.type		_ZN41_INTERNAL_c33348b6_4_k_cu_80231468_2333246thrust24THRUST_300001_SM_1000_NS12placeholders2_4E,@object
	.size		_ZN41_INTERNAL_c33348b6_4_k_cu_80231468_2333246thrust24THRUST_300001_SM_1000_NS12placeholders2_4E,(_ZN41_INTERNAL_c33348b6_4_k_cu_80231468_2333244cuda3std3__45__cpo4cendE - _ZN41_INTERNAL_c33348b6_4_k_cu_80231468_2333246thrust24THRUST_300001_SM_1000_NS12placeholders2_4E)
_ZN41_INTERNAL_c33348b6_4_k_cu_80231468_2333246thrust24THRUST_300001_SM_1000_NS12placeholders2_4E:
	.zero		1
	.type		_ZN41_INTERNAL_c33348b6_4_k_cu_80231468_2333244cuda3std3__45__cpo4cendE,@object
	.size		_ZN41_INTERNAL_c33348b6_4_k_cu_80231468_2333244cuda3std3__45__cpo4cendE,(_ZN41_INTERNAL_c33348b6_4_k_cu_80231468_2333244cuda3std6ranges3__45__cpo4cendE - _ZN41_INTERNAL_c33348b6_4_k_cu_80231468_2333244cuda3std3__45__cpo4cendE)
_ZN41_INTERNAL_c33348b6_4_k_cu_80231468_2333244cuda3std3__45__cpo4cendE:
	.zero		1
	.type		_ZN41_INTERNAL_c33348b6_4_k_cu_80231468_2333244cuda3std6ranges3__45__cpo4cendE,@object
	.size		_ZN41_INTERNAL_c33348b6_4_k_cu_80231468_2333244cuda3std6ranges3__45__cpo4cendE,(_ZN41_INTERNAL_c33348b6_4_k_cu_80231468_2333244cuda3std3__420unreachable_sentinelE - _ZN41_INTERNAL_c33348b6_4_k_cu_80231468_2333244cuda3std6ranges3__45__cpo4cendE)
_ZN41_INTERNAL_c33348b6_4_k_cu_80231468_2333244cuda3std6ranges3__45__cpo4cendE:
	.zero		1
	.type		_ZN41_INTERNAL_c33348b6_4_k_cu_80231468_2333244cuda3std3__420unreachable_sentinelE,@object
	.size		_ZN41_INTERNAL_c33348b6_4_k_cu_80231468_2333244cuda3std3__420unreachable_sentinelE,(_ZN41_INTERNAL_c33348b6_4_k_cu_80231468_2333244cuda3std6ranges3__45__cpo5ssizeE - _ZN41_INTERNAL_c33348b6_4_k_cu_80231468_2333244cuda3std3__420unreachable_sentinelE)
_ZN41_INTERNAL_c33348b6_4_k_cu_80231468_2333244cuda3std3__420unreachable_sentinelE:
	.zero		1
	.type		_ZN41_INTERNAL_c33348b6_4_k_cu_80231468_2333244cuda3std6ranges3__45__cpo5ssizeE,@object
	.size		_ZN41_INTERNAL_c33348b6_4_k_cu_80231468_2333244cuda3std6ranges3__45__cpo5ssizeE,(_ZN41_INTERNAL_c33348b6_4_k_cu_80231468_2333246thrust24THRUST_300001_SM_1000_NS12placeholders2_8E - _ZN41_INTERNAL_c33348b6_4_k_cu_80231468_2333244cuda3std6ranges3__45__cpo5ssizeE)
_ZN41_INTERNAL_c33348b6_4_k_cu_80231468_2333244cuda3std6ranges3__45__cpo5ssizeE:
	.zero		1
	.type		_ZN41_INTERNAL_c33348b6_4_k_cu_80231468_2333246thrust24THRUST_300001_SM_1000_NS12placeholders2_8E,@object
	.size		_ZN41_INTERNAL_c33348b6_4_k_cu_80231468_2333246thrust24THRUST_300001_SM_1000_NS12placeholders2_8E,(_ZN41_INTERNAL_c33348b6_4_k_cu_80231468_2333244cuda3std3__45__cpo5crendE - _ZN41_INTERNAL_c33348b6_4_k_cu_80231468_2333246thrust24THRUST_300001_SM_1000_NS12placeholders2_8E)
_ZN41_INTERNAL_c33348b6_4_k_cu_80231468_2333246thrust24THRUST_300001_SM_1000_NS12placeholders2_8E:
	.zero		1
	.type		_ZN41_INTERNAL_c33348b6_4_k_cu_80231468_2333244cuda3std3__45__cpo5crendE,@object
	.size		_ZN41_INTERNAL_c33348b6_4_k_cu_80231468_2333244cuda3std3__45__cpo5crendE,(_ZN41_INTERNAL_c33348b6_4_k_cu_80231468_2333244cuda3std6ranges3__45__cpo4prevE - _ZN41_INTERNAL_c33348b6_4_k_cu_80231468_2333244cuda3std3__45__cpo5crendE)
_ZN41_INTERNAL_c33348b6_4_k_cu_80231468_2333244cuda3std3__45__cpo5crendE:
	.zero		1
	.type		_ZN41_INTERNAL_c33348b6_4_k_cu_80231468_2333244cuda3std6ranges3__45__cpo4prevE,@object
	.size		_ZN41_INTERNAL_c33348b6_4_k_cu_80231468_2333244cuda3std6ranges3__45__cpo4prevE,(_ZN41_INTERNAL_c33348b6_4_k_cu_80231468_2333244cuda3std6ranges3__45__cpo9iter_moveE - _ZN41_INTERNAL_c33348b6_4_k_cu_80231468_2333244cuda3std6ranges3__45__cpo4prevE)
_ZN41_INTERNAL_c33348b6_4_k_cu_80231468_2333244cuda3std6ranges3__45__cpo4prevE:
	.zero		1
	.type		_ZN41_INTERNAL_c33348b6_4_k_cu_80231468_2333244cuda3std6ranges3__45__cpo9iter_moveE,@object
	.size		_ZN41_INTERNAL_c33348b6_4_k_cu_80231468_2333244cuda3std6ranges3__45__cpo9iter_moveE,(_ZN41_INTERNAL_c33348b6_4_k_cu_80231468_2333246thrust24THRUST_300001_SM_1000_NS6system6detail10sequential3seqE - _ZN41_INTERNAL_c33348b6_4_k_cu_80231468_2333244cuda3std6ranges3__45__cpo9iter_moveE)
_ZN41_INTERNAL_c33348b6_4_k_cu_80231468_2333244cuda3std6ranges3__45__cpo9iter_moveE:
	.zero		1
	.type		_ZN41_INTERNAL_c33348b6_4_k_cu_80231468_2333246thrust24THRUST_300001_SM_1000_NS6system6detail10sequential3seqE,@object
	.size		_ZN41_INTERNAL_c33348b6_4_k_cu_80231468_2333246thrust24THRUST_300001_SM_1000_NS6system6detail10sequential3seqE,(.L_31 - _ZN41_INTERNAL_c33348b6_4_k_cu_80231468_2333246thrust24THRUST_300001_SM_1000_NS6system6detail10sequential3seqE)
_ZN41_INTERNAL_c33348b6_4_k_cu_80231468_2333246thrust24THRUST_300001_SM_1000_NS6system6detail10sequential3seqE:
	.zero		1
.L_31:


//--------------------- .nv.constant0._ZN3cub18CUB_300001_SM_10006detail11EmptyKernelIvEEvv --------------------------
	.section	.nv.constant0._ZN3cub18CUB_300001_SM_10006detail11EmptyKernelIvEEvv,"a",@progbits
	.sectionflags	@""
	.align	4
.nv.constant0._ZN3cub18CUB_300001_SM_10006detail11EmptyKernelIvEEvv:
	.zero		896


//--------------------- SYMBOLS --------------------------

	.type		.nv.reservedSmem.offset0,@object
	.size		.nv.reservedSmem.offset0,0x4
